	.headerflags	@"EF_CUDA_TEXMODE_UNIFIED EF_CUDA_64BIT_ADDRESS EF_CUDA_ACCELERATORS EF_CUDA_SM90 EF_CUDA_VIRTUAL_SM(EF_CUDA_SM90)"
	.elftype	@"ET_EXEC"


//--------------------- .nv.info                  --------------------------
	.section	.nv.info,"",@"SHT_CUDA_INFO"
	.align	4


	//----- nvinfo : EIATTR_REGCOUNT
	.align		4
        /*0000*/ 	.byte	0x04, 0x2f
        /*0002*/ 	.short	(.L_3 - .L_2)
	.align		4
.L_2:
        /*0004*/ 	.word	index@(triton_poi_fused__native_batch_norm_legit_no_training_add_relu_10)
        /*0008*/ 	.word	0x00000020


	//----- nvinfo : EIATTR_MIN_STACK_SIZE
	.align		4
.L_3:
        /*000c*/ 	.byte	0x04, 0x12
        /*000e*/ 	.short	(.L_5 - .L_4)
	.align		4
.L_4:
        /*0010*/ 	.word	index@(triton_poi_fused__native_batch_norm_legit_no_training_add_relu_10)
        /*0014*/ 	.word	0x00000000


	//----- nvinfo : EIATTR_FRAME_SIZE
	.align		4
.L_5:
        /*0018*/ 	.byte	0x04, 0x11
        /*001a*/ 	.short	(.L_7 - .L_6)
	.align		4
.L_6:
        /*001c*/ 	.word	index@(triton_poi_fused__native_batch_norm_legit_no_training_add_relu_10)
        /*0020*/ 	.word	0x00000000


	//----- nvinfo : EIATTR_MIN_STACK_SIZE
	.align		4
.L_7:
        /*0024*/ 	.byte	0x04, 0x12
        /*0026*/ 	.short	(.L_9 - .L_8)
	.align		4
.L_8:
        /*0028*/ 	.word	index@(triton_poi_fused__native_batch_norm_legit_no_training_add_relu_10)
        /*002c*/ 	.word	0x00000000
.L_9:


//--------------------- .nv.info.triton_poi_fused__native_batch_norm_legit_no_training_add_relu_10 --------------------------
	.section	.nv.info.triton_poi_fused__native_batch_norm_legit_no_training_add_relu_10,"",@"SHT_CUDA_INFO"
	.sectionflags	@""
	.align	4


	//----- nvinfo : EIATTR_CUDA_API_VERSION
	.align		4
        /*0000*/ 	.byte	0x04, 0x37
        /*0002*/ 	.short	(.L_11 - .L_10)
.L_10:
        /*0004*/ 	.word	0x0000007c


	//----- nvinfo : EIATTR_KPARAM_INFO
	.align		4
.L_11:
        /*0008*/ 	.byte	0x04, 0x17
        /*000a*/ 	.short	(.L_13 - .L_12)
.L_12:
        /*000c*/ 	.word	0x00000000
        /*0010*/ 	.short	0x000b
        /*0012*/ 	.short	0x0058
        /*0014*/ 	.byte	0x00, 0xf0, 0x11, 0x00


	//----- nvinfo : EIATTR_KPARAM_INFO
	.align		4
.L_13:
        /*0018*/ 	.byte	0x04, 0x17
        /*001a*/ 	.short	(.L_15 - .L_14)
.L_14:
        /*001c*/ 	.word	0x00000000
        /*0020*/ 	.short	0x000a
        /*0022*/ 	.short	0x0050
        /*0024*/ 	.byte	0x00, 0xf4, 0x21, 0x00


	//----- nvinfo : EIATTR_KPARAM_INFO
	.align		4
.L_15:
        /*0028*/ 	.byte	0x04, 0x17
        /*002a*/ 	.short	(.L_17 - .L_16)
.L_16:
        /*002c*/ 	.word	0x00000000
        /*0030*/ 	.short	0x0009
        /*0032*/ 	.short	0x0048
        /*0034*/ 	.byte	0x00, 0xf4, 0x21, 0x00


	//----- nvinfo : EIATTR_KPARAM_INFO
	.align		4
.L_17:
        /*0038*/ 	.byte	0x04, 0x17
        /*003a*/ 	.short	(.L_19 - .L_18)
.L_18:
        /*003c*/ 	.word	0x00000000
        /*0040*/ 	.short	0x0008
        /*0042*/ 	.short	0x0040
        /*0044*/ 	.byte	0x00, 0xf4, 0x21, 0x00


	//----- nvinfo : EIATTR_KPARAM_INFO
	.align		4
.L_19:
        /*0048*/ 	.byte	0x04, 0x17
        /*004a*/ 	.short	(.L_21 - .L_20)
.L_20:
        /*004c*/ 	.word	0x00000000
        /*0050*/ 	.short	0x0007
        /*0052*/ 	.short	0x0038
        /*0054*/ 	.byte	0x00, 0xf4, 0x21, 0x00


	//----- nvinfo : EIATTR_KPARAM_INFO
	.align		4
.L_21:
        /*0058*/ 	.byte	0x04, 0x17
        /*005a*/ 	.short	(.L_23 - .L_22)
.L_22:
        /*005c*/ 	.word	0x00000000
        /*0060*/ 	.short	0x0006
        /*0062*/ 	.short	0x0030
        /*0064*/ 	.byte	0x00, 0xf4, 0x21, 0x00


	//----- nvinfo : EIATTR_KPARAM_INFO
	.align		4
.L_23:
        /*0068*/ 	.byte	0x04, 0x17
        /*006a*/ 	.short	(.L_25 - .L_24)
.L_24:
        /*006c*/ 	.word	0x00000000
        /*0070*/ 	.short	0x0005
        /*0072*/ 	.short	0x0028
        /*0074*/ 	.byte	0x00, 0xf4, 0x21, 0x00


	//----- nvinfo : EIATTR_KPARAM_INFO
	.align		4
.L_25:
        /*0078*/ 	.byte	0x04, 0x17
        /*007a*/ 	.short	(.L_27 - .L_26)
.L_26:
        /*007c*/ 	.word	0x00000000
        /*0080*/ 	.short	0x0004
        /*0082*/ 	.short	0x0020
        /*0084*/ 	.byte	0x00, 0xf4, 0x21, 0x00


	//----- nvinfo : EIATTR_KPARAM_INFO
	.align		4
.L_27:
        /*0088*/ 	.byte	0x04, 0x17
        /*008a*/ 	.short	(.L_29 - .L_28)
.L_28:
        /*008c*/ 	.word	0x00000000
        /*0090*/ 	.short	0x0003
        /*0092*/ 	.short	0x0018
        /*0094*/ 	.byte	0x00, 0xf4, 0x21, 0x00


	//----- nvinfo : EIATTR_KPARAM_INFO
	.align		4
.L_29:
        /*0098*/ 	.byte	0x04, 0x17
        /*009a*/ 	.short	(.L_31 - .L_30)
.L_30:
        /*009c*/ 	.word	0x00000000
        /*00a0*/ 	.short	0x0002
        /*00a2*/ 	.short	0x0010
        /*00a4*/ 	.byte	0x00, 0xf4, 0x21, 0x00


	//----- nvinfo : EIATTR_KPARAM_INFO
	.align		4
.L_31:
        /*00a8*/ 	.byte	0x04, 0x17
        /*00aa*/ 	.short	(.L_33 - .L_32)
.L_32:
        /*00ac*/ 	.word	0x00000000
        /*00b0*/ 	.short	0x0001
        /*00b2*/ 	.short	0x0008
        /*00b4*/ 	.byte	0x00, 0xf4, 0x21, 0x00


	//----- nvinfo : EIATTR_KPARAM_INFO
	.align		4
.L_33:
        /*00b8*/ 	.byte	0x04, 0x17
        /*00ba*/ 	.short	(.L_35 - .L_34)
.L_34:
        /*00bc*/ 	.word	0x00000000
        /*00c0*/ 	.short	0x0000
        /*00c2*/ 	.short	0x0000
        /*00c4*/ 	.byte	0x00, 0xf4, 0x21, 0x00


	//----- nvinfo : EIATTR_SPARSE_MMA_MASK
	.align		4
.L_35:
        /*00c8*/ 	.byte	0x03, 0x50
        /*00ca*/ 	.short	0x0000


	//----- nvinfo : EIATTR_MAXREG_COUNT
	.align		4
        /*00cc*/ 	.byte	0x03, 0x1b
        /*00ce*/ 	.short	0x00ff


	//----- nvinfo : EIATTR_EXIT_INSTR_OFFSETS
	.align		4
        /*00d0*/ 	.byte	0x04, 0x1c
        /*00d2*/ 	.short	(.L_37 - .L_36)


	//   ....[0]....
.L_36:
        /*00d4*/ 	.word	0x00000c90


	//----- nvinfo : EIATTR_REQNTID
	.align		4
.L_37:
        /*00d8*/ 	.byte	0x04, 0x10
        /*00da*/ 	.short	(.L_39 - .L_38)
.L_38:
        /*00dc*/ 	.word	0x00000080
        /*00e0*/ 	.word	0x00000001
        /*00e4*/ 	.word	0x00000001


	//----- nvinfo : EIATTR_CBANK_PARAM_SIZE
	.align		4
.L_39:
        /*00e8*/ 	.byte	0x03, 0x19
        /*00ea*/ 	.short	0x005c


	//----- nvinfo : EIATTR_PARAM_CBANK
	.align		4
        /*00ec*/ 	.byte	0x04, 0x0a
        /*00ee*/ 	.short	(.L_41 - .L_40)
	.align		4
.L_40:
        /*00f0*/ 	.word	index@(.nv.constant0.triton_poi_fused__native_batch_norm_legit_no_training_add_relu_10)
        /*00f4*/ 	.short	0x0210
        /*00f6*/ 	.short	0x005c


	//----- nvinfo : EIATTR_SW_WAR
	.align		4
.L_41:
        /*00f8*/ 	.byte	0x04, 0x36
        /*00fa*/ 	.short	(.L_43 - .L_42)
.L_42:
        /*00fc*/ 	.word	0x00000008
.L_43:


//--------------------- .nv.callgraph             --------------------------
	.section	.nv.callgraph,"",@"SHT_CUDA_CALLGRAPH"
	.align	4
	.sectionentsize	8
	.align		4
        /*0000*/ 	.word	0x00000000
	.align		4
        /*0004*/ 	.word	0xffffffff
	.align		4
        /*0008*/ 	.word	0x00000000
	.align		4
        /*000c*/ 	.word	0xfffffffe
	.align		4
        /*0010*/ 	.word	0x00000000
	.align		4
        /*0014*/ 	.word	0xfffffffd
	.align		4
        /*0018*/ 	.word	0x00000000
	.align		4
        /*001c*/ 	.word	0xfffffffc


//--------------------- .nv.constant4             --------------------------
	.section	.nv.constant4,"a",@progbits
	.align	8
	.align		8
.nv.constant4:
        /*0000*/ 	.dword	_$_str
	.align		8
        /*0008*/ 	.dword	_$_str_$_2


//--------------------- .text.triton_poi_fused__native_batch_norm_legit_no_training_add_relu_10 --------------------------
	.section	.text.triton_poi_fused__native_batch_norm_legit_no_training_add_relu_10,"ax",@progbits
	.align	128
        .global         triton_poi_fused__native_batch_norm_legit_no_training_add_relu_10
        .type           triton_poi_fused__native_batch_norm_legit_no_training_add_relu_10,@function
        .size           triton_poi_fused__native_batch_norm_legit_no_training_add_relu_10,(.L_x_1 - triton_poi_fused__native_batch_norm_legit_no_training_add_relu_10)
        .other          triton_poi_fused__native_batch_norm_legit_no_training_add_relu_10,@"STO_CUDA_ENTRY STV_DEFAULT"
triton_poi_fused__native_batch_norm_legit_no_training_add_relu_10:
.text.triton_poi_fused__native_batch_norm_legit_no_training_add_relu_10:
[----:B------:R-:W-:Y:S01]  /*0000*/  LDC R1, c[0x0][0x28] ;  /* 0x00000a00ff017b82 */ /* 0x000fe20000000800 */
[----:B------:R-:W1:Y:S07]  /*0010*/  S2R R0, SR_TID.X ;  /* 0x0000000000007919 */ /* 0x000e6e0000002100 */
[----:B------:R-:W2:Y:S01]  /*0020*/  LDC.64 R24, c[0x0][0x228] ;  /* 0x00008a00ff187b82 */ /* 0x000ea20000000a00 */
[----:B------:R-:W-:Y:S01]  /*0030*/  ULDC.64 UR4, c[0x0][0x208] ;  /* 0x0000820000047ab9 */ /* 0x000fe20000000a00 */
[----:B------:R-:W3:Y:S06]  /*0040*/  S2R R5, SR_CTAID.X ;  /* 0x0000000000057919 */ /* 0x000eec0000002500 */
[----:B------:R-:W4:Y:S08]  /*0050*/  LDC.64 R12, c[0x0][0x220] ;  /* 0x00008800ff0c7b82 */ /* 0x000f300000000a00 */
[----:B------:R-:W5:Y:S08]  /*0060*/  LDC.64 R18, c[0x0][0x218] ;  /* 0x00008600ff127b82 */ /* 0x000f700000000a00 */
[----:B------:R-:W5:Y:S01]  /*0070*/  LDC.64 R20, c[0x0][0x230] ;  /* 0x00008c00ff147b82 */ /* 0x000f620000000a00 */
[----:B-1----:R-:W-:-:S07]  /*0080*/  SHF.L.U32 R0, R0, 0x2, RZ ;  /* 0x0000000200007819 */ /* 0x002fce00000006ff */
[----:B------:R-:W1:Y:S01]  /*0090*/  LDC.64 R16, c[0x0][0x238] ;  /* 0x00008e00ff107b82 */ /* 0x000e620000000a00 */
[----:B---3--:R-:W-:Y:S02]  /*00a0*/  SHF.R.S32.HI R3, RZ, 0x15, R5 ;  /* 0x00000015ff037819 */ /* 0x008fe40000011405 */
[----:B------:R-:W-:Y:S02]  /*00b0*/  LOP3.LUT R0, R0, 0x1fc, RZ, 0xc0, !PT ;  /* 0x000001fc00007812 */ /* 0x000fe400078ec0ff */
[----:B------:R-:W-:Y:S02]  /*00c0*/  SGXT R3, R3, 0x1 ;  /* 0x000000010303781a */ /* 0x000fe40000000200 */
[----:B------:R-:W-:-:S04]  /*00d0*/  LEA R2, R5, R0, 0xa ;  /* 0x0000000005027211 */ /* 0x000fc800078e50ff */
[----:B------:R-:W-:-:S04]  /*00e0*/  LEA.HI R3, R3, R2, RZ, 0x8 ;  /* 0x0000000203037211 */ /* 0x000fc800078f40ff */
[----:B------:R-:W-:-:S04]  /*00f0*/  LOP3.LUT R3, R3, 0xffffff00, RZ, 0xc0, !PT ;  /* 0xffffff0003037812 */ /* 0x000fc800078ec0ff */
[----:B------:R-:W-:-:S05]  /*0100*/  IADD3 R0, R2, -R3, RZ ;  /* 0x8000000302007210 */ /* 0x000fca0007ffe0ff */
[----:B--2---:R-:W-:-:S06]  /*0110*/  IMAD.WIDE R24, R0, 0x4, R24 ;  /* 0x0000000400187825 */ /* 0x004fcc00078e0218 */
[----:B------:R-:W2:Y:S01]  /*0120*/  LDG.E.EL.128 R24, desc[UR4][R24.64] ;  /* 0x0000000418187981 */ /* 0x000ea2000c2e1d00 */
[----:B----4-:R-:W-:Y:S01]  /*0130*/  IMAD.WIDE R12, R0, 0x4, R12 ;  /* 0x00000004000c7825 */ /* 0x010fe200078e020c */
[----:B------:R-:W-:-:S03]  /*0140*/  HFMA2.MMA R28, -RZ, RZ, 1.625, 0 ;  /* 0x3e800000ff1c7435 */ /* 0x000fc600000001ff */
[----:B-----5:R-:W-:Y:S02]  /*0150*/  IMAD.WIDE R18, R2, 0x4, R18 ;  /* 0x0000000402127825 */ /* 0x020fe400078e0212 */
[----:B------:R-:W3:Y:S04]  /*0160*/  LDG.E.EL.128 R12, desc[UR4][R12.64] ;  /* 0x000000040c0c7981 */ /* 0x000ee8000c2e1d00 */
[----:B------:R-:W3:Y:S04]  /*0170*/  LDG.E.128 R8, desc[UR4][R18.64] ;  /* 0x0000000412087981 */ /* 0x000ee8000c1e1d00 */
[----:B------:R4:W5:Y:S01]  /*0180*/  LDG.E.128 R4, desc[UR4][R18.64+0x800] ;  /* 0x0008000412047981 */ /* 0x000962000c1e1d00 */
[----:B0-----:R-:W-:-:S04]  /*0190*/  IMAD.WIDE R20, R0, 0x4, R20 ;  /* 0x0000000400147825 */ /* 0x001fc800078e0214 */
[----:B-1----:R-:W-:Y:S02]  /*01a0*/  IMAD.WIDE R16, R0, 0x4, R16 ;  /* 0x0000000400107825 */ /* 0x002fe400078e0210 */
[----:B------:R-:W3:Y:S02]  /*01b0*/  LDG.E.EL.128 R20, desc[UR4][R20.64] ;  /* 0x0000000414147981 */ /* 0x000ee4000c2e1d00 */
[----:B--2---:R-:W-:-:S04]  /*01c0*/  FADD R3, R24, 9.9999997473787516356e-06 ;  /* 0x3727c5ac18037421 */ /* 0x004fc80000000000 */
[----:B------:R-:W0:Y:S02]  /*01d0*/  MUFU.SQRT R29, R3 ;  /* 0x00000003001d7308 */ /* 0x000e240000002000 */
[C---:B0-----:R-:W-:Y:S02]  /*01e0*/  FSETP.GT.AND P0, PT, R29.reuse, 8.50705917302346158658e+37, PT ;  /* 0x7e8000001d00780b */ /* 0x041fe40003f04000 */
[----:B------:R-:W-:-:S11]  /*01f0*/  FSETP.GEU.AND P1, PT, R29, 1.175494350822287508e-38, PT ;  /* 0x008000001d00780b */ /* 0x000fd60003f2e000 */
[----:B------:R-:W-:-:S04]  /*0200*/  @P0 FMUL R29, R29, 0.25 ;  /* 0x3e8000001d1d0820 */ /* 0x000fc80000400000 */
[----:B------:R-:W-:Y:S01]  /*0210*/  @!P1 FMUL R29, R29, 16777216 ;  /* 0x4b8000001d1d9820 */ /* 0x000fe20000400000 */
[----:B----4-:R-:W-:-:S05]  /*0220*/  FSEL R18, R28, 1, P0 ;  /* 0x3f8000001c127808 */ /* 0x010fca0000000000 */
[----:B------:R-:W0:Y:S01]  /*0230*/  MUFU.RCP R29, R29 ;  /* 0x0000001d001d7308 */ /* 0x000e220000001000 */
[----:B------:R-:W-:-:S04]  /*0240*/  @!P1 FMUL R18, R18, 16777216 ;  /* 0x4b80000012129820 */ /* 0x000fc80000400000 */
[----:B0-----:R-:W-:Y:S02]  /*0250*/  FMUL R3, R29, R18 ;  /* 0x000000121d037220 */ /* 0x001fe40000400000 */
[----:B------:R-:W2:Y:S01]  /*0260*/  LDG.E.EL.128 R16, desc[UR4][R16.64] ;  /* 0x0000000410107981 */ /* 0x000ea2000c2e1d00 */
[----:B------:R-:W-:-:S04]  /*0270*/  FADD R25, R25, 9.9999997473787516356e-06 ;  /* 0x3727c5ac19197421 */ /* 0x000fc80000000000 */
[----:B------:R-:W0:Y:S01]  /*0280*/  MUFU.SQRT R24, R25 ;  /* 0x0000001900187308 */ /* 0x000e220000002000 */
[----:B------:R-:W-:-:S07]  /*0290*/  FADD R26, R26, 9.9999997473787516356e-06 ;  /* 0x3727c5ac1a1a7421 */ /* 0x000fce0000000000 */
[----:B------:R-:W1:Y:S01]  /*02a0*/  MUFU.SQRT R26, R26 ;  /* 0x0000001a001a7308 */ /* 0x000e620000002000 */
[C---:B0-----:R-:W-:Y:S02]  /*02b0*/  FSETP.GT.AND P0, PT, R24.reuse, 8.50705917302346158658e+37, PT ;  /* 0x7e8000001800780b */ /* 0x041fe40003f04000 */
[----:B------:R-:W-:Y:S01]  /*02c0*/  FSETP.GEU.AND P3, PT, R24, 1.175494350822287508e-38, PT ;  /* 0x008000001800780b */ /* 0x000fe20003f6e000 */
[----:B------:R-:W-:-:S04]  /*02d0*/  FADD R27, R27, 9.9999997473787516356e-06 ;  /* 0x3727c5ac1b1b7421 */ /* 0x000fc80000000000 */
[----:B------:R-:W0:Y:S06]  /*02e0*/  MUFU.SQRT R29, R27 ;  /* 0x0000001b001d7308 */ /* 0x000e2c0000002000 */
[----:B------:R-:W-:Y:S01]  /*02f0*/  @P0 FMUL R24, R24, 0.25 ;  /* 0x3e80000018180820 */ /* 0x000fe20000400000 */
[----:B-1----:R-:W-:-:S03]  /*0300*/  FSETP.GT.AND P1, PT, R26, 8.50705917302346158658e+37, PT ;  /* 0x7e8000001a00780b */ /* 0x002fc60003f24000 */
[----:B------:R-:W-:Y:S01]  /*0310*/  @!P3 FMUL R24, R24, 16777216 ;  /* 0x4b8000001818b820 */ /* 0x000fe20000400000 */
[--C-:B---3--:R-:W-:Y:S01]  /*0320*/  FADD R8, R8, -R12.reuse ;  /* 0x8000000c08087221 */ /* 0x108fe20000000000 */
[----:B-----5:R-:W-:Y:S02]  /*0330*/  FADD R4, R4, -R12 ;  /* 0x8000000c04047221 */ /* 0x020fe40000000000 */
[----:B------:R-:W1:Y:S01]  /*0340*/  MUFU.RCP R12, R24 ;  /* 0x00000018000c7308 */ /* 0x000e620000001000 */
[----:B------:R-:W-:Y:S02]  /*0350*/  FSETP.GEU.AND P4, PT, R26, 1.175494350822287508e-38, PT ;  /* 0x008000001a00780b */ /* 0x000fe40003f8e000 */
[----:B------:R-:W-:Y:S02]  /*0360*/  FSEL R25, R28, 1, P0 ;  /* 0x3f8000001c197808 */ /* 0x000fe40000000000 */
[----:B0-----:R-:W-:Y:S01]  /*0370*/  FSETP.GT.AND P2, PT, R29, 8.50705917302346158658e+37, PT ;  /* 0x7e8000001d00780b */ /* 0x001fe20003f44000 */
[----:B------:R-:W-:-:S02]  /*0380*/  @P1 FMUL R26, R26, 0.25 ;  /* 0x3e8000001a1a1820 */ /* 0x000fc40000400000 */
[----:B------:R-:W-:Y:S01]  /*0390*/  @!P3 FMUL R25, R25, 16777216 ;  /* 0x4b8000001919b820 */ /* 0x000fe20000400000 */
[----:B------:R-:W-:Y:S01]  /*03a0*/  FMUL R8, R3, R8 ;  /* 0x0000000803087220 */ /* 0x000fe20000400000 */
[----:B------:R-:W-:Y:S01]  /*03b0*/  FSETP.GEU.AND P0, PT, R29, 1.175494350822287508e-38, PT ;  /* 0x008000001d00780b */ /* 0x000fe20003f0e000 */
[----:B------:R-:W-:-:S03]  /*03c0*/  FMUL R4, R3, R4 ;  /* 0x0000000403047220 */ /* 0x000fc60000400000 */
[----:B------:R-:W-:Y:S01]  /*03d0*/  @!P4 FMUL R26, R26, 16777216 ;  /* 0x4b8000001a1ac820 */ /* 0x000fe20000400000 */
[----:B-1----:R-:W-:Y:S02]  /*03e0*/  FMUL R12, R12, R25 ;  /* 0x000000190c0c7220 */ /* 0x002fe40000400000 */
[----:B------:R-:W0:Y:S01]  /*03f0*/  LDC.64 R24, c[0x0][0x250] ;  /* 0x00009400ff187b82 */ /* 0x000e220000000a00 */
[----:B------:R-:W-:Y:S01]  /*0400*/  @P2 FMUL R29, R29, 0.25 ;  /* 0x3e8000001d1d2820 */ /* 0x000fe20000400000 */
[----:B------:R-:W-:-:S04]  /*0410*/  FSEL R27, R28, 1, P1 ;  /* 0x3f8000001c1b7808 */ /* 0x000fc80000800000 */
[----:B------:R-:W-:Y:S01]  /*0420*/  @!P0 FMUL R29, R29, 16777216 ;  /* 0x4b8000001d1d8820 */ /* 0x000fe20000400000 */
[----:B------:R-:W-:Y:S01]  /*0430*/  @!P4 FMUL R27, R27, 16777216 ;  /* 0x4b8000001b1bc820 */ /* 0x000fe20000400000 */
[----:B0-----:R-:W-:-:S04]  /*0440*/  IMAD.WIDE R24, R0, 0x4, R24 ;  /* 0x0000000400187825 */ /* 0x001fc800078e0218 */
[C-C-:B--2---:R-:W-:Y:S02]  /*0450*/  FFMA R3, R20.reuse, R8, R16.reuse ;  /* 0x0000000814037223 */ /* 0x144fe40000000010 */
[----:B------:R-:W0:Y:S01]  /*0460*/  MUFU.RCP R8, R26 ;  /* 0x0000001a00087308 */ /* 0x000e220000001000 */
[----:B------:R-:W-:-:S07]  /*0470*/  FFMA R16, R20, R4, R16 ;  /* 0x0000000414107223 */ /* 0x000fce0000000010 */
[----:B------:R-:W1:Y:S01]  /*0480*/  MUFU.RCP R4, R29 ;  /* 0x0000001d00047308 */ /* 0x000e620000001000 */
[----:B0-----:R-:W-:Y:S01]  /*0490*/  FMUL R8, R8, R27 ;  /* 0x0000001b08087220 */ /* 0x001fe20000400000 */
[----:B------:R-:W-:-:S05]  /*04a0*/  FSEL R27, R28, 1, P2 ;  /* 0x3f8000001c1b7808 */ /* 0x000fca0001000000 */
[----:B------:R-:W-:-:S04]  /*04b0*/  @!P0 FMUL R27, R27, 16777216 ;  /* 0x4b8000001b1b8820 */ /* 0x000fc80000400000 */
[----:B-1----:R-:W-:Y:S02]  /*04c0*/  FMUL R4, R4, R27 ;  /* 0x0000001b04047220 */ /* 0x002fe40000400000 */
[----:B------:R-:W2:Y:S01]  /*04d0*/  LDG.E.EL.128 R24, desc[UR4][R24.64] ;  /* 0x0000000418187981 */ /* 0x000ea2000c2e1d00 */
[--C-:B------:R-:W-:Y:S01]  /*04e0*/  FADD R20, R5, -R13.reuse ;  /* 0x8000000d05147221 */ /* 0x100fe20000000000 */
[----:B------:R-:W-:Y:S01]  /*04f0*/  FADD R9, R9, -R13 ;  /* 0x8000000d09097221 */ /* 0x000fe20000000000 */
[----:B------:R-:W-:Y:S01]  /*0500*/  FADD R10, R10, -R14 ;  /* 0x8000000e0a0a7221 */ /* 0x000fe20000000000 */
[--C-:B------:R-:W-:Y:S01]  /*0510*/  FADD R11, R11, -R15.reuse ;  /* 0x8000000f0b0b7221 */ /* 0x100fe20000000000 */
[----:B------:R-:W-:Y:S01]  /*0520*/  FADD R7, R7, -R15 ;  /* 0x8000000f07077221 */ /* 0x000fe20000000000 */
[----:B--2---:R-:W-:Y:S01]  /*0530*/  FADD R5, R24, 9.9999997473787516356e-06 ;  /* 0x3727c5ac18057421 */ /* 0x004fe20000000000 */
[----:B------:R-:W-:-:S05]  /*0540*/  FADD R13, R25, 9.9999997473787516356e-06 ;  /* 0x3727c5ac190d7421 */ /* 0x000fca0000000000 */
[----:B------:R-:W0:Y:S08]  /*0550*/  MUFU.SQRT R5, R5 ;  /* 0x0000000500057308 */ /* 0x000e300000002000 */
[----:B------:R-:W1:Y:S01]  /*0560*/  MUFU.SQRT R13, R13 ;  /* 0x0000000d000d7308 */ /* 0x000e620000002000 */
[----:B------:R-:W-:Y:S01]  /*0570*/  FADD R27, R27, 9.9999997473787516356e-06 ;  /* 0x3727c5ac1b1b7421 */ /* 0x000fe20000000000 */
[----:B------:R-:W-:Y:S01]  /*0580*/  FADD R26, R26, 9.9999997473787516356e-06 ;  /* 0x3727c5ac1a1a7421 */ /* 0x000fe20000000000 */
[----:B------:R-:W-:Y:S01]  /*0590*/  FADD R24, R6, -R14 ;  /* 0x8000000e06187221 */ /* 0x000fe20000000000 */
[----:B0-----:R-:W-:-:S04]  /*05a0*/  FSETP.GT.AND P6, PT, R5, 8.50705917302346158658e+37, PT ;  /* 0x7e8000000500780b */ /* 0x001fc80003fc4000 */
[----:B------:R-:W0:Y:S01]  /*05b0*/  MUFU.SQRT R6, R27 ;  /* 0x0000001b00067308 */ /* 0x000e220000002000 */
[----:B------:R-:W-:Y:S02]  /*05c0*/  FSETP.GEU.AND P5, PT, R5, 1.175494350822287508e-38, PT ;  /* 0x008000000500780b */ /* 0x000fe40003fae000 */
[----:B-1----:R-:W-:-:S05]  /*05d0*/  FSETP.GT.AND P4, PT, R13, 8.50705917302346158658e+37, PT ;  /* 0x7e8000000d00780b */ /* 0x002fca0003f84000 */
[----:B------:R1:W2:Y:S01]  /*05e0*/  MUFU.SQRT R14, R26 ;  /* 0x0000001a000e7308 */ /* 0x0002a20000002000 */
[----:B------:R-:W-:Y:S01]  /*05f0*/  FSETP.GEU.AND P1, PT, R13, 1.175494350822287508e-38, PT ;  /* 0x008000000d00780b */ /* 0x000fe20003f2e000 */
[----:B------:R-:W-:-:S04]  /*0600*/  @P6 FMUL R5, R5, 0.25 ;  /* 0x3e80000005056820 */ /* 0x000fc80000400000 */
[----:B------:R-:W-:Y:S01]  /*0610*/  @!P5 FMUL R5, R5, 16777216 ;  /* 0x4b8000000505d820 */ /* 0x000fe20000400000 */
[----:B0-----:R-:W-:Y:S01]  /*0620*/  FSETP.GT.AND P2, PT, R6, 8.50705917302346158658e+37, PT ;  /* 0x7e8000000600780b */ /* 0x001fe20003f44000 */
[C---:B-1----:R-:W-:Y:S01]  /*0630*/  FMUL R26, R12.reuse, R9 ;  /* 0x000000090c1a7220 */ /* 0x042fe20000400000 */
[----:B------:R-:W-:Y:S01]  /*0640*/  @P4 FMUL R13, R13, 0.25 ;  /* 0x3e8000000d0d4820 */ /* 0x000fe20000400000 */
[----:B------:R0:W1:Y:S01]  /*0650*/  MUFU.RCP R9, R5 ;  /* 0x0000000500097308 */ /* 0x0000620000001000 */
[----:B------:R-:W-:Y:S01]  /*0660*/  FMUL R12, R12, R20 ;  /* 0x000000140c0c7220 */ /* 0x000fe20000400000 */
[C---:B--2---:R-:W-:Y:S02]  /*0670*/  FSETP.GT.AND P3, PT, R14.reuse, 8.50705917302346158658e+37, PT ;  /* 0x7e8000000e00780b */ /* 0x044fe40003f64000 */
[----:B------:R-:W-:Y:S01]  /*0680*/  @!P1 FMUL R13, R13, 16777216 ;  /* 0x4b8000000d0d9820 */ /* 0x000fe20000400000 */
[----:B------:R-:W-:Y:S01]  /*0690*/  FSETP.GEU.AND P0, PT, R14, 1.175494350822287508e-38, PT ;  /* 0x008000000e00780b */ /* 0x000fe20003f0e000 */
[----:B------:R-:W-:Y:S01]  /*06a0*/  FFMA R20, R21, R26, R17 ;  /* 0x0000001a15147223 */ /* 0x000fe20000000011 */
[----:B0-----:R-:W-:-:S02]  /*06b0*/  FSEL R5, R28, 1, P6 ;  /* 0x3f8000001c057808 */ /* 0x001fc40003000000 */
[----:B------:R-:W-:Y:S01]  /*06c0*/  FSETP.GEU.AND P6, PT, R6, 1.175494350822287508e-38, PT ;  /* 0x008000000600780b */ /* 0x000fe20003fce000 */
[----:B------:R-:W-:Y:S01]  /*06d0*/  FFMA R21, R21, R12, R17 ;  /* 0x0000000c15157223 */ /* 0x000fe20000000011 */
[----:B------:R0:W2:Y:S01]  /*06e0*/  MUFU.RCP R27, R13 ;  /* 0x0000000d001b7308 */ /* 0x0000a20000001000 */
[C---:B------:R-:W-:Y:S01]  /*06f0*/  FMUL R15, R8.reuse, R24 ;  /* 0x00000018080f7220 */ /* 0x040fe20000400000 */
[----:B------:R-:W-:Y:S01]  /*0700*/  FMUL R25, R8, R10 ;  /* 0x0000000a08197220 */ /* 0x000fe20000400000 */
[----:B------:R-:W-:Y:S02]  /*0710*/  FMUL R24, R4, R11 ;  /* 0x0000000b04187220 */ /* 0x000fe40000400000 */
[----:B------:R-:W3:Y:S01]  /*0720*/  LDC.64 R10, c[0x0][0x240] ;  /* 0x00009000ff0a7b82 */ /* 0x000ee20000000a00 */
[----:B------:R-:W-:Y:S01]  /*0730*/  @P2 FMUL R6, R6, 0.25 ;  /* 0x3e80000006062820 */ /* 0x000fe20000400000 */
[----:B------:R-:W-:-:S06]  /*0740*/  @P3 FMUL R14, R14, 0.25 ;  /* 0x3e8000000e0e3820 */ /* 0x000fcc0000400000 */
[----:B0-----:R-:W0:Y:S01]  /*0750*/  LDC.64 R12, c[0x0][0x248] ;  /* 0x00009200ff0c7b82 */ /* 0x001e220000000a00 */
[----:B------:R-:W-:Y:S01]  /*0760*/  @!P6 FMUL R6, R6, 16777216 ;  /* 0x4b8000000606e820 */ /* 0x000fe20000400000 */
[----:B------:R-:W-:-:S04]  /*0770*/  @!P0 FMUL R14, R14, 16777216 ;  /* 0x4b8000000e0e8820 */ /* 0x000fc80000400000 */
[----:B------:R3:W4:Y:S01]  /*0780*/  MUFU.RCP R26, R14 ;  /* 0x0000000e001a7308 */ /* 0x0007220000001000 */
[----:B------:R-:W-:Y:S01]  /*0790*/  FMUL R17, R4, R7 ;  /* 0x0000000704117220 */ /* 0x000fe20000400000 */
[C-C-:B------:R-:W-:Y:S01]  /*07a0*/  FFMA R25, R22.reuse, R25, R18.reuse ;  /* 0x0000001916197223 */ /* 0x140fe20000000012 */
[----:B------:R-:W-:-:S05]  /*07b0*/  FFMA R18, R22, R15, R18 ;  /* 0x0000000f16127223 */ /* 0x000fca0000000012 */
[----:B------:R-:W5:Y:S01]  /*07c0*/  MUFU.RCP R6, R6 ;  /* 0x0000000600067308 */ /* 0x000f620000001000 */
[----:B------:R-:W-:Y:S01]  /*07d0*/  @!P5 FMUL R5, R5, 16777216 ;  /* 0x4b8000000505d820 */ /* 0x000fe20000400000 */
[C---:B------:R-:W-:Y:S02]  /*07e0*/  FSEL R7, R28.reuse, 1, P4 ;  /* 0x3f8000001c077808 */ /* 0x040fe40002000000 */
[C---:B------:R-:W-:Y:S02]  /*07f0*/  FSEL R4, R28.reuse, 1, P3 ;  /* 0x3f8000001c047808 */ /* 0x040fe40001800000 */
[----:B------:R-:W-:Y:S01]  /*0800*/  FSEL R22, R28, 1, P2 ;  /* 0x3f8000001c167808 */ /* 0x000fe20001000000 */
[----:B-1----:R-:W-:Y:S01]  /*0810*/  FMUL R28, R9, R5 ;  /* 0x00000005091c7220 */ /* 0x002fe20000400000 */
[----:B------:R-:W-:Y:S01]  /*0820*/  @!P1 FMUL R7, R7, 16777216 ;  /* 0x4b80000007079820 */ /* 0x000fe20000400000 */
[----:B------:R-:W-:Y:S01]  /*0830*/  @!P0 FMUL R4, R4, 16777216 ;  /* 0x4b80000004048820 */ /* 0x000fe20000400000 */
[----:B0-----:R-:W-:-:S04]  /*0840*/  IMAD.WIDE R8, R0, 0x4, R12 ;  /* 0x0000000400087825 */ /* 0x001fc800078e020c */
[----:B------:R-:W-:Y:S01]  /*0850*/  @!P6 FMUL R22, R22, 16777216 ;  /* 0x4b8000001616e820 */ /* 0x000fe20000400000 */
[----:B---3--:R-:W-:-:S04]  /*0860*/  IMAD.WIDE R14, R2, 0x4, R10 ;  /* 0x00000004020e7825 */ /* 0x008fc800078e020a */
[----:B--2---:R-:W-:Y:S01]  /*0870*/  FMUL R27, R27, R7 ;  /* 0x000000071b1b7220 */ /* 0x004fe20000400000 */
[----:B----4-:R-:W-:Y:S01]  /*0880*/  FMUL R26, R26, R4 ;  /* 0x000000041a1a7220 */ /* 0x010fe20000400000 */
[----:B-----5:R-:W-:Y:S01]  /*0890*/  FMUL R22, R6, R22 ;  /* 0x0000001606167220 */ /* 0x020fe20000400000 */
[----:B------:R-:W2:Y:S04]  /*08a0*/  LDG.E.EL.128 R8, desc[UR4][R8.64] ;  /* 0x0000000408087981 */ /* 0x000ea8000c2e1d00 */
[----:B------:R-:W2:Y:S04]  /*08b0*/  LDG.E.128 R4, desc[UR4][R14.64] ;  /* 0x000000040e047981 */ /* 0x000ea8000c1e1d00 */
[----:B------:R-:W3:Y:S01]  /*08c0*/  LDG.E.128 R12, desc[UR4][R14.64+0x800] ;  /* 0x000800040e0c7981 */ /* 0x000ee2000c1e1d00 */
[----:B--2---:R-:W-:Y:S01]  /*08d0*/  FADD R4, R4, -R8 ;  /* 0x8000000804047221 */ /* 0x004fe20000000000 */
[--C-:B------:R-:W-:Y:S01]  /*08e0*/  FADD R5, R5, -R9.reuse ;  /* 0x8000000905057221 */ /* 0x100fe20000000000 */
[----:B------:R-:W-:Y:S01]  /*08f0*/  FADD R6, R6, -R10 ;  /* 0x8000000a06067221 */ /* 0x000fe20000000000 */
[----:B---3--:R-:W-:Y:S01]  /*0900*/  FADD R8, R12, -R8 ;  /* 0x800000080c087221 */ /* 0x008fe20000000000 */
[----:B------:R-:W-:Y:S01]  /*0910*/  FADD R9, R13, -R9 ;  /* 0x800000090d097221 */ /* 0x000fe20000000000 */
[----:B------:R-:W-:Y:S01]  /*0920*/  FADD R10, R14, -R10 ;  /* 0x8000000a0e0a7221 */ /* 0x000fe20000000000 */
[C---:B------:R-:W-:Y:S01]  /*0930*/  FMUL R13, R28.reuse, R4 ;  /* 0x000000041c0d7220 */ /* 0x040fe20000400000 */
[C---:B------:R-:W-:Y:S01]  /*0940*/  FMUL R14, R27.reuse, R5 ;  /* 0x000000051b0e7220 */ /* 0x040fe20000400000 */
[----:B------:R-:W-:Y:S01]  /*0950*/  FMUL R28, R28, R8 ;  /* 0x000000081c1c7220 */ /* 0x000fe20000400000 */
[----:B------:R-:W-:Y:S01]  /*0960*/  FMUL R27, R27, R9 ;  /* 0x000000091b1b7220 */ /* 0x000fe20000400000 */
[----:B------:R-:W0:Y:S08]  /*0970*/  LDC.64 R4, c[0x0][0x258] ;  /* 0x00009600ff047b82 */ /* 0x000e300000000a00 */
[----:B------:R-:W1:Y:S01]  /*0980*/  LDC.64 R8, c[0x0][0x260] ;  /* 0x00009800ff087b82 */ /* 0x000e620000000a00 */
[--C-:B------:R-:W-:Y:S01]  /*0990*/  FADD R12, R7, -R11.reuse ;  /* 0x8000000b070c7221 */ /* 0x100fe20000000000 */
[----:B------:R-:W-:Y:S01]  /*09a0*/  FADD R15, R15, -R11 ;  /* 0x8000000b0f0f7221 */ /* 0x000fe20000000000 */
[----:B0-----:R-:W-:-:S04]  /*09b0*/  IMAD.WIDE R4, R0, 0x4, R4 ;  /* 0x0000000400047825 */ /* 0x001fc800078e0204 */
[----:B-1----:R-:W-:-:S04]  /*09c0*/  IMAD.WIDE R8, R0, 0x4, R8 ;  /* 0x0000000400087825 */ /* 0x002fc800078e0208 */
[C---:B------:R-:W-:Y:S01]  /*09d0*/  FMUL R0, R26.reuse, R6 ;  /* 0x000000061a007220 */ /* 0x040fe20000400000 */
[----:B------:R-:W-:Y:S01]  /*09e0*/  FMUL R26, R26, R10 ;  /* 0x0000000a1a1a7220 */ /* 0x000fe20000400000 */
[----:B------:R-:W2:Y:S04]  /*09f0*/  LDG.E.EL.128 R4, desc[UR4][R4.64] ;  /* 0x0000000404047981 */ /* 0x000ea8000c2e1d00 */
[----:B------:R-:W2:Y:S01]  /*0a00*/  LDG.E.EL.128 R8, desc[UR4][R8.64] ;  /* 0x0000000408087981 */ /* 0x000ea2000c2e1d00 */
[C-C-:B------:R-:W-:Y:S01]  /*0a10*/  FFMA R24, R23.reuse, R24, R19.reuse ;  /* 0x0000001817187223 */ /* 0x140fe20000000013 */
[----:B------:R-:W-:Y:S01]  /*0a20*/  FFMA R17, R23, R17, R19 ;  /* 0x0000001117117223 */ /* 0x000fe20000000013 */
[C---:B------:R-:W-:Y:S01]  /*0a30*/  FMUL R12, R22.reuse, R12 ;  /* 0x0000000c160c7220 */ /* 0x040fe20000400000 */
[----:B------:R-:W-:Y:S01]  /*0a40*/  FMUL R22, R22, R15 ;  /* 0x0000000f16167220 */ /* 0x000fe20000400000 */
[C-C-:B--2---:R-:W-:Y:S01]  /*0a50*/  FFMA R23, R5.reuse, R14, R9.reuse ;  /* 0x0000000e05177223 */ /* 0x144fe20000000009 */
[C-C-:B------:R-:W-:Y:S01]  /*0a60*/  FFMA R13, R4.reuse, R13, R8.reuse ;  /* 0x0000000d040d7223 */ /* 0x140fe20000000008 */
[----:B------:R-:W-:Y:S01]  /*0a70*/  FFMA R19, R4, R28, R8 ;  /* 0x0000001c04137223 */ /* 0x000fe20000000008 */
[----:B------:R-:W-:-:S02]  /*0a80*/  FFMA R14, R5, R27, R9 ;  /* 0x0000001b050e7223 */ /* 0x000fc40000000009 */
[----:B------:R-:W0:Y:S01]  /*0a90*/  LDC.64 R4, c[0x0][0x210] ;  /* 0x00008400ff047b82 */ /* 0x000e220000000a00 */
[----:B------:R-:W-:Y:S01]  /*0aa0*/  FADD R8, R13, R3 ;  /* 0x000000030d087221 */ /* 0x000fe20000000000 */
[C-C-:B------:R-:W-:Y:S01]  /*0ab0*/  FFMA R0, R6.reuse, R0, R10.reuse ;  /* 0x0000000006007223 */ /* 0x140fe2000000000a */
[----:B------:R-:W-:Y:S01]  /*0ac0*/  FFMA R15, R6, R26, R10 ;  /* 0x0000001a060f7223 */ /* 0x000fe2000000000a */
[C-C-:B------:R-:W-:Y:S01]  /*0ad0*/  FFMA R9, R7.reuse, R12, R11.reuse ;  /* 0x0000000c07097223 */ /* 0x140fe2000000000b */
[----:B------:R-:W-:Y:S01]  /*0ae0*/  FFMA R22, R7, R22, R11 ;  /* 0x0000001607167223 */ /* 0x000fe2000000000b */
[----:B------:R-:W-:Y:S01]  /*0af0*/  FSETP.GEU.AND P6, PT, R3, -R13, PT ;  /* 0x8000000d0300720b */ /* 0x000fe20003fce000 */
[----:B------:R-:W-:Y:S01]  /*0b00*/  FADD R10, R0, R25 ;  /* 0x00000019000a7221 */ /* 0x000fe20000000000 */
[----:B------:R-:W-:Y:S01]  /*0b10*/  FSETP.GEU.AND P5, PT, R20, -R23, PT ;  /* 0x800000171400720b */ /* 0x000fe20003fae000 */
[----:B------:R-:W-:Y:S01]  /*0b20*/  FADD R20, R23, R20 ;  /* 0x0000001417147221 */ /* 0x000fe20000000000 */
[----:B------:R-:W-:Y:S01]  /*0b30*/  FSETP.GEU.AND P3, PT, R16, -R19, PT ;  /* 0x800000131000720b */ /* 0x000fe20003f6e000 */
[----:B------:R-:W-:Y:S01]  /*0b40*/  FADD R16, R19, R16 ;  /* 0x0000001013107221 */ /* 0x000fe20000000000 */
[----:B------:R-:W-:Y:S01]  /*0b50*/  FSETP.GEU.AND P2, PT, R21, -R14, PT ;  /* 0x8000000e1500720b */ /* 0x000fe20003f4e000 */
[----:B------:R-:W-:Y:S01]  /*0b60*/  FADD R14, R14, R21 ;  /* 0x000000150e0e7221 */ /* 0x000fe20000000000 */
[----:B------:R-:W-:Y:S01]  /*0b70*/  FADD R6, R15, R18 ;  /* 0x000000120f067221 */ /* 0x000fe20000000000 */
[----:B------:R-:W-:Y:S01]  /*0b80*/  FADD R7, R22, R17 ;  /* 0x0000001116077221 */ /* 0x000fe20000000000 */
[----:B------:R-:W-:Y:S01]  /*0b90*/  FSEL R8, R8, RZ, P6 ;  /* 0x000000ff08087208 */ /* 0x000fe20003000000 */
[----:B------:R-:W-:Y:S01]  /*0ba0*/  FADD R11, R9, R24 ;  /* 0x00000018090b7221 */ /* 0x000fe20000000000 */
[----:B------:R-:W-:-:S02]  /*0bb0*/  FSETP.GEU.AND P4, PT, R25, -R0, PT ;  /* 0x800000001900720b */ /* 0x000fc40003f8e000 */
[----:B------:R-:W-:Y:S02]  /*0bc0*/  FSETP.GEU.AND P1, PT, R18, -R15, PT ;  /* 0x8000000f1200720b */ /* 0x000fe40003f2e000 */
[----:B------:R-:W-:Y:S02]  /*0bd0*/  FSETP.GEU.AND P0, PT, R17, -R22, PT ;  /* 0x800000161100720b */ /* 0x000fe40003f0e000 */
[----:B------:R-:W-:Y:S01]  /*0be0*/  FSETP.GEU.AND P6, PT, R24, -R9, PT ;  /* 0x800000091800720b */ /* 0x000fe20003fce000 */
[----:B0-----:R-:W-:Y:S01]  /*0bf0*/  IMAD.WIDE R2, R2, 0x4, R4 ;  /* 0x0000000402027825 */ /* 0x001fe200078e0204 */
[----:B------:R-:W-:Y:S02]  /*0c00*/  FSEL R9, R20, RZ, P5 ;  /* 0x000000ff14097208 */ /* 0x000fe40002800000 */
[----:B------:R-:W-:Y:S02]  /*0c10*/  FSEL R10, R10, RZ, P4 ;  /* 0x000000ff0a0a7208 */ /* 0x000fe40002000000 */
[----:B------:R-:W-:-:S02]  /*0c20*/  FSEL R4, R16, RZ, P3 ;  /* 0x000000ff10047208 */ /* 0x000fc40001800000 */
[----:B------:R-:W-:Y:S02]  /*0c30*/  FSEL R5, R14, RZ, P2 ;  /* 0x000000ff0e057208 */ /* 0x000fe40001000000 */
[----:B------:R-:W-:Y:S02]  /*0c40*/  FSEL R6, R6, RZ, P1 ;  /* 0x000000ff06067208 */ /* 0x000fe40000800000 */
[----:B------:R-:W-:Y:S02]  /*0c50*/  FSEL R11, R11, RZ, P6 ;  /* 0x000000ff0b0b7208 */ /* 0x000fe40003000000 */
[----:B------:R-:W-:-:S03]  /*0c60*/  FSEL R7, R7, RZ, P0 ;  /* 0x000000ff07077208 */ /* 0x000fc60000000000 */
[----:B------:R-:W-:Y:S04]  /*0c70*/  STG.E.128 desc[UR4][R2.64], R8 ;  /* 0x0000000802007986 */ /* 0x000fe8000c101d04 */
[----:B------:R-:W-:Y:S01]  /*0c80*/  STG.E.128 desc[UR4][R2.64+0x800], R4 ;  /* 0x0008000402007986 */ /* 0x000fe2000c101d04 */
[----:B------:R-:W-:Y:S05]  /*0c90*/  EXIT ;  /* 0x000000000000794d */ /* 0x000fea0003800000 */
.L_x_0:
[----:B------:R-:W-:-:S00]  /*0ca0*/  BRA `(.L_x_0) ;  /* 0xfffffffc00fc7947 */ /* 0x000fc0000383ffff */
[----:B------:R-:W-:-:S00]  /*0cb0*/  NOP ;  /* 0x0000000000007918 */ /* 0x000fc00000000000 */
        /* <DEDUP_REMOVED lines=12> */
.L_x_1:


//--------------------- .nv.global.init           --------------------------
	.section	.nv.global.init,"aw",@progbits
.nv.global.init:
	.type		_$_str,@object
	.size		_$_str,(_$_str_$_2 - _$_str)
_$_str:
        /*0000*/ 	.byte	0x5f, 0x5f, 0x43, 0x55, 0x44, 0x41, 0x5f, 0x46, 0x54, 0x5a, 0x00
	.type		_$_str_$_2,@object
	.size		_$_str_$_2,(.L_1 - _$_str_$_2)
_$_str_$_2:
        /*000b*/ 	.byte	0x5f, 0x5f, 0x43, 0x55, 0x44, 0x41, 0x5f, 0x50, 0x52, 0x45, 0x43, 0x5f, 0x53, 0x51, 0x52, 0x54
        /*001b*/ 	.byte	0x00
.L_1:


//--------------------- .nv.constant0.triton_poi_fused__native_batch_norm_legit_no_training_add_relu_10 --------------------------
	.section	.nv.constant0.triton_poi_fused__native_batch_norm_legit_no_training_add_relu_10,"a",@progbits
	.sectionflags	@""
	.align	4
.nv.constant0.triton_poi_fused__native_batch_norm_legit_no_training_add_relu_10:
	.zero		620
